//
// Generated by NVIDIA NVVM Compiler
//
// Compiler Build ID: CL-36424714
// Cuda compilation tools, release 13.0, V13.0.88
// Based on NVVM 20.0.0
//

.version 9.0
.target sm_100
.address_size 64

	// .globl	_Z33awkward_listarray_compact_offsetsIiiEvPT0_PKT_S4_lll
.extern .func __assertfail
(
	.param .b64 __assertfail_param_0,
	.param .b64 __assertfail_param_1,
	.param .b32 __assertfail_param_2,
	.param .b64 __assertfail_param_3,
	.param .b64 __assertfail_param_4
)
;
.global .align 1 .b8 __unnamed_1[129] = {118, 111, 105, 100, 32, 97, 119, 107, 119, 97, 114, 100, 95, 108, 105, 115, 116, 97, 114, 114, 97, 121, 95, 99, 111, 109, 112, 97, 99, 116, 95, 111, 102, 102, 115, 101, 116, 115, 40, 84, 32, 42, 44, 32, 99, 111, 110, 115, 116, 32, 67, 32, 42, 44, 32, 99, 111, 110, 115, 116, 32, 67, 32, 42, 44, 32, 115, 105, 103, 110, 101, 100, 32, 108, 111, 110, 103, 44, 32, 115, 105, 103, 110, 101, 100, 32, 108, 111, 110, 103, 44, 32, 115, 105, 103, 110, 101, 100, 32, 108, 111, 110, 103, 41, 32, 91, 119, 105, 116, 104, 32, 67, 32, 61, 32, 105, 110, 116, 59, 32, 84, 32, 61, 32, 105, 110, 116, 93};
.global .align 1 .b8 $str[13] = {115, 116, 97, 114, 116, 32, 60, 32, 115, 116, 111, 112};
.global .align 1 .b8 $str$1[27] = {47, 116, 109, 112, 47, 115, 97, 115, 115, 95, 99, 117, 95, 120, 100, 109, 110, 107, 97, 52, 120, 47, 107, 46, 99, 117};

.visible .entry _Z33awkward_listarray_compact_offsetsIiiEvPT0_PKT_S4_lll(
	.param .u64 .ptr .align 1 _Z33awkward_listarray_compact_offsetsIiiEvPT0_PKT_S4_lll_param_0,
	.param .u64 .ptr .align 1 _Z33awkward_listarray_compact_offsetsIiiEvPT0_PKT_S4_lll_param_1,
	.param .u64 .ptr .align 1 _Z33awkward_listarray_compact_offsetsIiiEvPT0_PKT_S4_lll_param_2,
	.param .u64 _Z33awkward_listarray_compact_offsetsIiiEvPT0_PKT_S4_lll_param_3,
	.param .u64 _Z33awkward_listarray_compact_offsetsIiiEvPT0_PKT_S4_lll_param_4,
	.param .u64 _Z33awkward_listarray_compact_offsetsIiiEvPT0_PKT_S4_lll_param_5
)
{
	.reg .pred 	%p<17>;
	.reg .b32 	%r<60>;
	.reg .b64 	%rd<114>;

	ld.param.u64 	%rd24, [_Z33awkward_listarray_compact_offsetsIiiEvPT0_PKT_S4_lll_param_0];
	ld.param.u64 	%rd25, [_Z33awkward_listarray_compact_offsetsIiiEvPT0_PKT_S4_lll_param_1];
	ld.param.u64 	%rd26, [_Z33awkward_listarray_compact_offsetsIiiEvPT0_PKT_S4_lll_param_2];
	ld.param.u64 	%rd21, [_Z33awkward_listarray_compact_offsetsIiiEvPT0_PKT_S4_lll_param_3];
	ld.param.u64 	%rd22, [_Z33awkward_listarray_compact_offsetsIiiEvPT0_PKT_S4_lll_param_4];
	ld.param.u64 	%rd23, [_Z33awkward_listarray_compact_offsetsIiiEvPT0_PKT_S4_lll_param_5];
	cvta.to.global.u64 	%rd1, %rd26;
	cvta.to.global.u64 	%rd2, %rd25;
	cvta.to.global.u64 	%rd3, %rd24;
	mov.b32 	%r34, 0;
	st.global.u32 	[%rd3], %r34;
	mov.u32 	%r35, %tid.x;
	mov.u32 	%r36, %ctaid.x;
	mov.u32 	%r37, %ntid.x;
	mul.lo.s32 	%r38, %r37, %r36;
	neg.s32 	%r39, %r38;
	setp.ne.s32 	%p1, %r35, %r39;
	setp.lt.s64 	%p2, %rd23, 1;
	or.pred  	%p3, %p1, %p2;
	@%p3 bra 	$L__BB0_23;
	and.b64  	%rd4, %rd23, 3;
	setp.lt.u64 	%p4, %rd23, 4;
	mov.b64 	%rd113, 0;
	mov.b32 	%r53, 0;
	@%p4 bra 	$L__BB0_12;
	and.b64  	%rd113, %rd23, 9223372036854775804;
	shl.b64 	%rd28, %rd22, 2;
	add.s64 	%rd29, %rd28, %rd1;
	add.s64 	%rd110, %rd29, 8;
	shl.b64 	%rd30, %rd21, 2;
	add.s64 	%rd31, %rd30, %rd2;
	add.s64 	%rd109, %rd31, 8;
	add.s64 	%rd108, %rd3, 8;
	mov.b32 	%r53, 0;
	mov.u64 	%rd111, %rd113;
$L__BB0_3:
	.pragma "nounroll";
	ld.global.u32 	%r2, [%rd109+-8];
	ld.global.u32 	%r3, [%rd110+-8];
	setp.gt.s32 	%p5, %r3, %r2;
	@%p5 bra 	$L__BB0_5;
	mov.u64 	%rd32, $str;
	cvta.global.u64 	%rd33, %rd32;
	mov.u64 	%rd34, $str$1;
	cvta.global.u64 	%rd35, %rd34;
	mov.u64 	%rd36, __unnamed_1;
	cvta.global.u64 	%rd37, %rd36;
	{ // callseq 0, 0
	.param .b64 param0;
	st.param.b64 	[param0], %rd33;
	.param .b64 param1;
	st.param.b64 	[param1], %rd35;
	.param .b32 param2;
	st.param.b32 	[param2], 14;
	.param .b64 param3;
	st.param.b64 	[param3], %rd37;
	.param .b64 param4;
	st.param.b64 	[param4], 1;
	call.uni 
	__assertfail, 
	(
	param0, 
	param1, 
	param2, 
	param3, 
	param4
	);
	} // callseq 0
	ld.global.u32 	%r53, [%rd108+-8];
$L__BB0_5:
	sub.s32 	%r42, %r3, %r2;
	add.s32 	%r54, %r42, %r53;
	st.global.u32 	[%rd108+-4], %r54;
	ld.global.u32 	%r7, [%rd109+-4];
	ld.global.u32 	%r8, [%rd110+-4];
	setp.gt.s32 	%p6, %r8, %r7;
	@%p6 bra 	$L__BB0_7;
	mov.u64 	%rd38, $str;
	cvta.global.u64 	%rd39, %rd38;
	mov.u64 	%rd40, $str$1;
	cvta.global.u64 	%rd41, %rd40;
	mov.u64 	%rd42, __unnamed_1;
	cvta.global.u64 	%rd43, %rd42;
	{ // callseq 1, 0
	.param .b64 param0;
	st.param.b64 	[param0], %rd39;
	.param .b64 param1;
	st.param.b64 	[param1], %rd41;
	.param .b32 param2;
	st.param.b32 	[param2], 14;
	.param .b64 param3;
	st.param.b64 	[param3], %rd43;
	.param .b64 param4;
	st.param.b64 	[param4], 1;
	call.uni 
	__assertfail, 
	(
	param0, 
	param1, 
	param2, 
	param3, 
	param4
	);
	} // callseq 1
	ld.global.u32 	%r54, [%rd108+-4];
$L__BB0_7:
	sub.s32 	%r43, %r8, %r7;
	add.s32 	%r55, %r43, %r54;
	st.global.u32 	[%rd108], %r55;
	ld.global.u32 	%r12, [%rd109];
	ld.global.u32 	%r13, [%rd110];
	setp.gt.s32 	%p7, %r13, %r12;
	@%p7 bra 	$L__BB0_9;
	mov.u64 	%rd44, $str;
	cvta.global.u64 	%rd45, %rd44;
	mov.u64 	%rd46, $str$1;
	cvta.global.u64 	%rd47, %rd46;
	mov.u64 	%rd48, __unnamed_1;
	cvta.global.u64 	%rd49, %rd48;
	{ // callseq 2, 0
	.param .b64 param0;
	st.param.b64 	[param0], %rd45;
	.param .b64 param1;
	st.param.b64 	[param1], %rd47;
	.param .b32 param2;
	st.param.b32 	[param2], 14;
	.param .b64 param3;
	st.param.b64 	[param3], %rd49;
	.param .b64 param4;
	st.param.b64 	[param4], 1;
	call.uni 
	__assertfail, 
	(
	param0, 
	param1, 
	param2, 
	param3, 
	param4
	);
	} // callseq 2
	ld.global.u32 	%r55, [%rd108];
$L__BB0_9:
	sub.s32 	%r44, %r13, %r12;
	add.s32 	%r56, %r44, %r55;
	st.global.u32 	[%rd108+4], %r56;
	ld.global.u32 	%r17, [%rd109+4];
	ld.global.u32 	%r18, [%rd110+4];
	setp.gt.s32 	%p8, %r18, %r17;
	@%p8 bra 	$L__BB0_11;
	mov.u64 	%rd50, $str;
	cvta.global.u64 	%rd51, %rd50;
	mov.u64 	%rd52, $str$1;
	cvta.global.u64 	%rd53, %rd52;
	mov.u64 	%rd54, __unnamed_1;
	cvta.global.u64 	%rd55, %rd54;
	{ // callseq 3, 0
	.param .b64 param0;
	st.param.b64 	[param0], %rd51;
	.param .b64 param1;
	st.param.b64 	[param1], %rd53;
	.param .b32 param2;
	st.param.b32 	[param2], 14;
	.param .b64 param3;
	st.param.b64 	[param3], %rd55;
	.param .b64 param4;
	st.param.b64 	[param4], 1;
	call.uni 
	__assertfail, 
	(
	param0, 
	param1, 
	param2, 
	param3, 
	param4
	);
	} // callseq 3
	ld.global.u32 	%r56, [%rd108+4];
$L__BB0_11:
	sub.s32 	%r45, %r18, %r17;
	add.s32 	%r53, %r45, %r56;
	st.global.u32 	[%rd108+8], %r53;
	add.s64 	%rd111, %rd111, -4;
	add.s64 	%rd110, %rd110, 16;
	add.s64 	%rd109, %rd109, 16;
	add.s64 	%rd108, %rd108, 16;
	setp.ne.s64 	%p9, %rd111, 0;
	@%p9 bra 	$L__BB0_3;
$L__BB0_12:
	setp.eq.s64 	%p10, %rd4, 0;
	@%p10 bra 	$L__BB0_23;
	setp.eq.s64 	%p11, %rd4, 1;
	@%p11 bra 	$L__BB0_19;
	add.s64 	%rd56, %rd113, %rd21;
	shl.b64 	%rd57, %rd56, 2;
	add.s64 	%rd58, %rd2, %rd57;
	ld.global.u32 	%r23, [%rd58];
	add.s64 	%rd59, %rd113, %rd22;
	shl.b64 	%rd60, %rd59, 2;
	add.s64 	%rd61, %rd1, %rd60;
	ld.global.u32 	%r24, [%rd61];
	setp.gt.s32 	%p12, %r24, %r23;
	@%p12 bra 	$L__BB0_16;
	mov.u64 	%rd62, $str;
	cvta.global.u64 	%rd63, %rd62;
	mov.u64 	%rd64, $str$1;
	cvta.global.u64 	%rd65, %rd64;
	mov.u64 	%rd66, __unnamed_1;
	cvta.global.u64 	%rd67, %rd66;
	{ // callseq 4, 0
	.param .b64 param0;
	st.param.b64 	[param0], %rd63;
	.param .b64 param1;
	st.param.b64 	[param1], %rd65;
	.param .b32 param2;
	st.param.b32 	[param2], 14;
	.param .b64 param3;
	st.param.b64 	[param3], %rd67;
	.param .b64 param4;
	st.param.b64 	[param4], 1;
	call.uni 
	__assertfail, 
	(
	param0, 
	param1, 
	param2, 
	param3, 
	param4
	);
	} // callseq 4
	shl.b64 	%rd68, %rd113, 2;
	add.s64 	%rd69, %rd3, %rd68;
	ld.global.u32 	%r53, [%rd69];
$L__BB0_16:
	sub.s32 	%r46, %r24, %r23;
	add.s32 	%r59, %r46, %r53;
	add.s64 	%rd70, %rd113, 1;
	and.b64  	%rd71, %rd70, 4294967295;
	shl.b64 	%rd72, %rd70, 2;
	and.b64  	%rd73, %rd72, 17179869180;
	add.s64 	%rd18, %rd3, %rd73;
	st.global.u32 	[%rd18], %r59;
	add.s64 	%rd74, %rd21, %rd71;
	shl.b64 	%rd75, %rd74, 2;
	add.s64 	%rd76, %rd2, %rd75;
	ld.global.u32 	%r28, [%rd76];
	add.s64 	%rd77, %rd22, %rd71;
	shl.b64 	%rd78, %rd77, 2;
	add.s64 	%rd79, %rd1, %rd78;
	ld.global.u32 	%r29, [%rd79];
	setp.gt.s32 	%p13, %r29, %r28;
	@%p13 bra 	$L__BB0_18;
	mov.u64 	%rd80, $str;
	cvta.global.u64 	%rd81, %rd80;
	mov.u64 	%rd82, $str$1;
	cvta.global.u64 	%rd83, %rd82;
	mov.u64 	%rd84, __unnamed_1;
	cvta.global.u64 	%rd85, %rd84;
	{ // callseq 5, 0
	.param .b64 param0;
	st.param.b64 	[param0], %rd81;
	.param .b64 param1;
	st.param.b64 	[param1], %rd83;
	.param .b32 param2;
	st.param.b32 	[param2], 14;
	.param .b64 param3;
	st.param.b64 	[param3], %rd85;
	.param .b64 param4;
	st.param.b64 	[param4], 1;
	call.uni 
	__assertfail, 
	(
	param0, 
	param1, 
	param2, 
	param3, 
	param4
	);
	} // callseq 5
	ld.global.u32 	%r59, [%rd18];
$L__BB0_18:
	sub.s32 	%r47, %r29, %r28;
	add.s32 	%r48, %r47, %r59;
	add.s64 	%rd86, %rd113, 2;
	and.b64  	%rd113, %rd86, 4294967295;
	shl.b64 	%rd87, %rd86, 2;
	and.b64  	%rd88, %rd87, 17179869180;
	add.s64 	%rd89, %rd3, %rd88;
	st.global.u32 	[%rd89], %r48;
$L__BB0_19:
	and.b64  	%rd90, %rd23, 1;
	setp.eq.b64 	%p14, %rd90, 1;
	not.pred 	%p15, %p14;
	@%p15 bra 	$L__BB0_23;
	add.s64 	%rd91, %rd113, %rd21;
	shl.b64 	%rd92, %rd91, 2;
	add.s64 	%rd93, %rd2, %rd92;
	ld.global.u32 	%r32, [%rd93];
	add.s64 	%rd94, %rd113, %rd22;
	shl.b64 	%rd95, %rd94, 2;
	add.s64 	%rd96, %rd1, %rd95;
	ld.global.u32 	%r33, [%rd96];
	setp.gt.s32 	%p16, %r33, %r32;
	@%p16 bra 	$L__BB0_22;
	mov.u64 	%rd97, $str;
	cvta.global.u64 	%rd98, %rd97;
	mov.u64 	%rd99, $str$1;
	cvta.global.u64 	%rd100, %rd99;
	mov.u64 	%rd101, __unnamed_1;
	cvta.global.u64 	%rd102, %rd101;
	{ // callseq 6, 0
	.param .b64 param0;
	st.param.b64 	[param0], %rd98;
	.param .b64 param1;
	st.param.b64 	[param1], %rd100;
	.param .b32 param2;
	st.param.b32 	[param2], 14;
	.param .b64 param3;
	st.param.b64 	[param3], %rd102;
	.param .b64 param4;
	st.param.b64 	[param4], 1;
	call.uni 
	__assertfail, 
	(
	param0, 
	param1, 
	param2, 
	param3, 
	param4
	);
	} // callseq 6
$L__BB0_22:
	shl.b64 	%rd103, %rd113, 2;
	add.s64 	%rd104, %rd3, %rd103;
	ld.global.u32 	%r49, [%rd104];
	sub.s32 	%r50, %r33, %r32;
	add.s32 	%r51, %r50, %r49;
	add.s64 	%rd105, %rd103, 4;
	and.b64  	%rd106, %rd105, 17179869180;
	add.s64 	%rd107, %rd3, %rd106;
	st.global.u32 	[%rd107], %r51;
$L__BB0_23:
	ret;

}


// ===== COMPILED SASS (sm_100) =====

	.target	sm_100

	.elftype	@"ET_EXEC"


//--------------------- .note.nv.tkinfo           --------------------------
	.section	.note.nv.tkinfo,"",@"SHT_NOTE"
	.sectionflags	@"SHF_NOTE_NV_TKINFO"
	.tkinfo
        /*0018*/ 	.word	0x00000002
        /*0030*/ 	.string	""
        /*0030*/ 	.string	"ptxas"
        /*0030*/ 	.string	"Cuda compilation tools, release 13.0, V13.0.88"
        /*0030*/ 	.string	"Build cuda_13.0.r13.0/compiler.36424714_0"
        /*0030*/ 	.string	"-arch sm_100 -m 64 "



//--------------------- .note.nv.cuinfo           --------------------------
	.section	.note.nv.cuinfo,"",@"SHT_NOTE"
	.sectionflags	@"SHF_NOTE_NV_CUINFO"
        /*0018*/ 	.short	0x0002
        /*001a*/ 	.short	0x0064
        /*001c*/ 	.short	0x0082
	.zero		2


//--------------------- .nv.info                  --------------------------
	.section	.nv.info,"",@"SHT_CUDA_INFO"
	.align	4


	//----- nvinfo : EIATTR_REGCOUNT
	.align		4
        /*0000*/ 	.byte	0x04, 0x2f
        /*0002*/ 	.short	(.L_4 - .L_3)
	.align		4
.L_3:
        /*0004*/ 	.word	index@(_Z33awkward_listarray_compact_offsetsIiiEvPT0_PKT_S4_lll)
        /*0008*/ 	.word	0x00000020


	//----- nvinfo : EIATTR_FRAME_SIZE
	.align		4
.L_4:
        /*000c*/ 	.byte	0x04, 0x11
        /*000e*/ 	.short	(.L_6 - .L_5)
	.align		4
.L_5:
        /*0010*/ 	.word	index@(_Z33awkward_listarray_compact_offsetsIiiEvPT0_PKT_S4_lll)
        /*0014*/ 	.word	0x00000000


	//----- nvinfo : EIATTR_MIN_STACK_SIZE
	.align		4
.L_6:
        /*0018*/ 	.byte	0x04, 0x12
        /*001a*/ 	.short	(.L_8 - .L_7)
	.align		4
.L_7:
        /*001c*/ 	.word	index@(_Z33awkward_listarray_compact_offsetsIiiEvPT0_PKT_S4_lll)
        /*0020*/ 	.word	0x00000000
.L_8:


//--------------------- .nv.compat                --------------------------
	.section	.nv.compat,"",@"SHT_CUDA_COMPAT_INFO"
	.align	4
        /*0000*/ 	.byte	0x02, 0x09, 0x00, 0x00, 0x02, 0x02, 0x01, 0x00, 0x02, 0x05, 0x05, 0x00, 0x03, 0x07, 0x01, 0x01
        /*0010*/ 	.byte	0x02, 0x03, 0x00, 0x00, 0x02, 0x06, 0x01, 0x00, 0x04, 0x0b, 0x08, 0x00, 0x09, 0x00, 0x00, 0x00
        /*0020*/ 	.byte	0x00, 0x00, 0x00, 0x00


//--------------------- .nv.info._Z33awkward_listarray_compact_offsetsIiiEvPT0_PKT_S4_lll --------------------------
	.section	.nv.info._Z33awkward_listarray_compact_offsetsIiiEvPT0_PKT_S4_lll,"",@"SHT_CUDA_INFO"
	.sectionflags	@""
	.align	4


	//----- nvinfo : EIATTR_CUDA_API_VERSION
	.align		4
        /*0000*/ 	.byte	0x04, 0x37
        /*0002*/ 	.short	(.L_10 - .L_9)
.L_9:
        /*0004*/ 	.word	0x00000082


	//----- nvinfo : EIATTR_KPARAM_INFO
	.align		4
.L_10:
        /*0008*/ 	.byte	0x04, 0x17
        /*000a*/ 	.short	(.L_12 - .L_11)
.L_11:
        /*000c*/ 	.word	0x00000000
        /*0010*/ 	.short	0x0005
        /*0012*/ 	.short	0x0028
        /*0014*/ 	.byte	0x00, 0xf0, 0x21, 0x00


	//----- nvinfo : EIATTR_KPARAM_INFO
	.align		4
.L_12:
        /*0018*/ 	.byte	0x04, 0x17
        /*001a*/ 	.short	(.L_14 - .L_13)
.L_13:
        /*001c*/ 	.word	0x00000000
        /*0020*/ 	.short	0x0004
        /*0022*/ 	.short	0x0020
        /*0024*/ 	.byte	0x00, 0xf0, 0x21, 0x00


	//----- nvinfo : EIATTR_KPARAM_INFO
	.align		4
.L_14:
        /*0028*/ 	.byte	0x04, 0x17
        /*002a*/ 	.short	(.L_16 - .L_15)
.L_15:
        /*002c*/ 	.word	0x00000000
        /*0030*/ 	.short	0x0003
        /*0032*/ 	.short	0x0018
        /*0034*/ 	.byte	0x00, 0xf0, 0x21, 0x00


	//----- nvinfo : EIATTR_KPARAM_INFO
	.align		4
.L_16:
        /*0038*/ 	.byte	0x04, 0x17
        /*003a*/ 	.short	(.L_18 - .L_17)
.L_17:
        /*003c*/ 	.word	0x00000000
        /*0040*/ 	.short	0x0002
        /*0042*/ 	.short	0x0010
        /*0044*/ 	.byte	0x00, 0xf5, 0x21, 0x00


	//----- nvinfo : EIATTR_KPARAM_INFO
	.align		4
.L_18:
        /*0048*/ 	.byte	0x04, 0x17
        /*004a*/ 	.short	(.L_20 - .L_19)
.L_19:
        /*004c*/ 	.word	0x00000000
        /*0050*/ 	.short	0x0001
        /*0052*/ 	.short	0x0008
        /*0054*/ 	.byte	0x00, 0xf5, 0x21, 0x00


	//----- nvinfo : EIATTR_KPARAM_INFO
	.align		4
.L_20:
        /*0058*/ 	.byte	0x04, 0x17
        /*005a*/ 	.short	(.L_22 - .L_21)
.L_21:
        /*005c*/ 	.word	0x00000000
        /*0060*/ 	.short	0x0000
        /*0062*/ 	.short	0x0000
        /*0064*/ 	.byte	0x00, 0xf5, 0x21, 0x00


	//----- nvinfo : EIATTR_SPARSE_MMA_MASK
	.align		4
.L_22:
        /*0068*/ 	.byte	0x03, 0x50
        /*006a*/ 	.short	0x0000


	//----- nvinfo : EIATTR_MAXREG_COUNT
	.align		4
        /*006c*/ 	.byte	0x03, 0x1b
        /*006e*/ 	.short	0x00ff


	//----- nvinfo : EIATTR_EXTERNS
	.align		4
        /*0070*/ 	.byte	0x04, 0x0f
        /*0072*/ 	.short	(.L_24 - .L_23)


	//   ....[0]....
	.align		4
.L_23:
        /*0074*/ 	.word	index@(__assertfail)


	//----- nvinfo : EIATTR_MERCURY_ISA_VERSION
	.align		4
.L_24:
        /*0078*/ 	.byte	0x03, 0x5f
        /*007a*/ 	.short	0x0101


	//----- nvinfo : EIATTR_VRC_CTA_INIT_COUNT
	.align		4
        /*007c*/ 	.byte	0x02, 0x4a
	.zero		1
	.zero		1


	//----- nvinfo : EIATTR_SYSCALL_OFFSETS
	.align		4
        /*0080*/ 	.byte	0x04, 0x46
        /*0082*/ 	.short	(.L_26 - .L_25)


	//   ....[0]....
.L_25:
        /*0084*/ 	.word	0x00000440


	//   ....[1]....
        /*0088*/ 	.word	0x000005d0


	//   ....[2]....
        /*008c*/ 	.word	0x00000760


	//   ....[3]....
        /*0090*/ 	.word	0x000008f0


	//   ....[4]....
        /*0094*/ 	.word	0x00000c50


	//   ....[5]....
        /*0098*/ 	.word	0x00000f20


	//   ....[6]....
        /*009c*/ 	.word	0x00001230


	//----- nvinfo : EIATTR_EXIT_INSTR_OFFSETS
	.align		4
.L_26:
        /*00a0*/ 	.byte	0x04, 0x1c
        /*00a2*/ 	.short	(.L_28 - .L_27)


	//   ....[0]....
.L_27:
        /*00a4*/ 	.word	0x000000d0


	//   ....[1]....
        /*00a8*/ 	.word	0x00000a20


	//   ....[2]....
        /*00ac*/ 	.word	0x00001040


	//   ....[3]....
        /*00b0*/ 	.word	0x00001320


	//----- nvinfo : EIATTR_CRS_STACK_SIZE
	.align		4
.L_28:
        /*00b4*/ 	.byte	0x04, 0x1e
        /*00b6*/ 	.short	(.L_30 - .L_29)
.L_29:
        /*00b8*/ 	.word	0x00000000


	//----- nvinfo : EIATTR_CBANK_PARAM_SIZE
	.align		4
.L_30:
        /*00bc*/ 	.byte	0x03, 0x19
        /*00be*/ 	.short	0x0030


	//----- nvinfo : EIATTR_PARAM_CBANK
	.align		4
        /*00c0*/ 	.byte	0x04, 0x0a
        /*00c2*/ 	.short	(.L_32 - .L_31)
	.align		4
.L_31:
        /*00c4*/ 	.word	index@(.nv.constant0._Z33awkward_listarray_compact_offsetsIiiEvPT0_PKT_S4_lll)
        /*00c8*/ 	.short	0x0380
        /*00ca*/ 	.short	0x0030


	//----- nvinfo : EIATTR_SW_WAR
	.align		4
.L_32:
        /*00cc*/ 	.byte	0x04, 0x36
        /*00ce*/ 	.short	(.L_34 - .L_33)
.L_33:
        /*00d0*/ 	.word	0x00000008
.L_34:


//--------------------- .nv.callgraph             --------------------------
	.section	.nv.callgraph,"",@"SHT_CUDA_CALLGRAPH"
	.align	4
	.sectionentsize	8
	.align		4
        /*0000*/ 	.word	0x00000000
	.align		4
        /*0004*/ 	.word	0xffffffff
	.align		4
        /*0008*/ 	.word	index@(_Z33awkward_listarray_compact_offsetsIiiEvPT0_PKT_S4_lll)
	.align		4
        /*000c*/ 	.word	index@(__assertfail)
	.align		4
        /*0010*/ 	.word	0x00000000
	.align		4
        /*0014*/ 	.word	0xfffffffe
	.align		4
        /*0018*/ 	.word	0x00000000
	.align		4
        /*001c*/ 	.word	0xfffffffd
	.align		4
        /*0020*/ 	.word	0x00000000
	.align		4
        /*0024*/ 	.word	0xfffffffc


//--------------------- .nv.constant4             --------------------------
	.section	.nv.constant4,"a",@progbits
	.align	8
	.align		8
.nv.constant4:
        /*0000*/ 	.dword	__assertfail
	.align		8
        /*0008*/ 	.dword	__unnamed_1
	.align		8
        /*0010*/ 	.dword	$str
	.align		8
        /*0018*/ 	.dword	$str$1


//--------------------- .text._Z33awkward_listarray_compact_offsetsIiiEvPT0_PKT_S4_lll --------------------------
	.section	.text._Z33awkward_listarray_compact_offsetsIiiEvPT0_PKT_S4_lll,"ax",@progbits
	.align	128
        .global         _Z33awkward_listarray_compact_offsetsIiiEvPT0_PKT_S4_lll
        .type           _Z33awkward_listarray_compact_offsetsIiiEvPT0_PKT_S4_lll,@function
        .size           _Z33awkward_listarray_compact_offsetsIiiEvPT0_PKT_S4_lll,(.L_x_21 - _Z33awkward_listarray_compact_offsetsIiiEvPT0_PKT_S4_lll)
        .other          _Z33awkward_listarray_compact_offsetsIiiEvPT0_PKT_S4_lll,@"STO_CUDA_ENTRY STV_DEFAULT"
_Z33awkward_listarray_compact_offsetsIiiEvPT0_PKT_S4_lll:
.text._Z33awkward_listarray_compact_offsetsIiiEvPT0_PKT_S4_lll:
[----:B------:R-:W0:Y:S08]  /*0000*/  LDC R1, c[0x0][0x37c] ;  /* 0x0000df00ff017b82 */ /* 0x000e300000000800 */
[----:B------:R-:W1:Y:S01]  /*0010*/  S2UR UR4, SR_CTAID.X ;  /* 0x00000000000479c3 */ /* 0x000e620000002500 */
[----:B------:R-:W2:Y:S01]  /*0020*/  S2R R0, SR_TID.X ;  /* 0x0000000000007919 */ /* 0x000ea20000002100 */
[----:B------:R-:W3:Y:S01]  /*0030*/  LDCU UR5, c[0x0][0x360] ;  /* 0x00006c00ff0577ac */ /* 0x000ee20008000800 */
[----:B------:R-:W4:Y:S05]  /*0040*/  LDCU.64 UR36, c[0x0][0x358] ;  /* 0x00006b00ff2477ac */ /* 0x000f2a0008000a00 */
[----:B------:R-:W5:Y:S08]  /*0050*/  LDC.64 R4, c[0x0][0x3a8] ;  /* 0x0000ea00ff047b82 */ /* 0x000f700000000a00 */
[----:B------:R-:W4:Y:S01]  /*0060*/  LDC.64 R2, c[0x0][0x380] ;  /* 0x0000e000ff027b82 */ /* 0x000f220000000a00 */
[----:B-1----:R-:W-:-:S04]  /*0070*/  UIADD3 UR4, UPT, UPT, URZ, -UR4, URZ ;  /* 0x80000004ff047290 */ /* 0x002fc8000fffe0ff */
[----:B---3--:R-:W-:Y:S01]  /*0080*/  UIMAD UR5, UR4, UR5, URZ ;  /* 0x00000005040572a4 */ /* 0x008fe2000f8e02ff */
[----:B-----5:R-:W-:-:S04]  /*0090*/  ISETP.GE.U32.AND P0, PT, R4, 0x1, PT ;  /* 0x000000010400780c */ /* 0x020fc80003f06070 */
[----:B------:R-:W-:-:S04]  /*00a0*/  ISETP.GE.AND.EX P0, PT, R5, RZ, PT, P0 ;  /* 0x000000ff0500720c */ /* 0x000fc80003f06300 */
[----:B--2---:R-:W-:Y:S01]  /*00b0*/  ISETP.NE.OR P0, PT, R0, UR5, !P0 ;  /* 0x0000000500007c0c */ /* 0x004fe2000c705670 */
[----:B----4-:R1:W-:-:S12]  /*00c0*/  STG.E desc[UR36][R2.64], RZ ;  /* 0x000000ff02007986 */ /* 0x0103d8000c101924 */
[----:B01----:R-:W-:Y:S05]  /*00d0*/  @P0 EXIT ;  /* 0x000000000000094d */ /* 0x003fea0003800000 */
[C---:B------:R-:W-:Y:S01]  /*00e0*/  ISETP.GE.U32.AND P0, PT, R4.reuse, 0x4, PT ;  /* 0x000000040400780c */ /* 0x040fe20003f06070 */
[----:B------:R-:W-:Y:S01]  /*00f0*/  IMAD.MOV.U32 R24, RZ, RZ, RZ ;  /* 0x000000ffff187224 */ /* 0x000fe200078e00ff */
[----:B------:R-:W-:Y:S01]  /*0100*/  LOP3.LUT R25, R4, 0x3, RZ, 0xc0, !PT ;  /* 0x0000000304197812 */ /* 0x000fe200078ec0ff */
[----:B------:R-:W-:Y:S01]  /*0110*/  IMAD.MOV.U32 R23, RZ, RZ, RZ ;  /* 0x000000ffff177224 */ /* 0x000fe200078e00ff */
[----:B------:R-:W-:Y:S01]  /*0120*/  ISETP.GE.U32.AND.EX P0, PT, R5, RZ, PT, P0 ;  /* 0x000000ff0500720c */ /* 0x000fe20003f06100 */
[----:B------:R-:W-:-:S12]  /*0130*/  IMAD.MOV.U32 R3, RZ, RZ, RZ ;  /* 0x000000ffff037224 */ /* 0x000fd800078e00ff */
[----:B------:R-:W-:Y:S05]  /*0140*/  @!P0 BRA `(.L_x_0) ;  /* 0x00000008002c8947 */ /* 0x000fea0003800000 */
[----:B------:R-:W0:Y:S01]  /*0150*/  LDCU.64 UR10, c[0x0][0x3a0] ;  /* 0x00007400ff0a77ac */ /* 0x000e220008000a00 */
[----:B------:R-:W-:Y:S01]  /*0160*/  LOP3.LUT R24, R4, 0xfffffffc, RZ, 0xc0, !PT ;  /* 0xfffffffc04187812 */ /* 0x000fe200078ec0ff */
[----:B------:R-:W-:Y:S01]  /*0170*/  BSSY.RECONVERGENT B7, `(.L_x_0) ;  /* 0x0000088000077945 */ /* 0x000fe20003800200 */
[----:B------:R-:W-:Y:S01]  /*0180*/  LOP3.LUT R23, R5, 0x7fffffff, RZ, 0xc0, !PT ;  /* 0x7fffffff05177812 */ /* 0x000fe200078ec0ff */
[----:B------:R-:W0:Y:S01]  /*0190*/  LDCU.128 UR12, c[0x0][0x390] ;  /* 0x00007200ff0c77ac */ /* 0x000e220008000c00 */
[----:B------:R-:W-:Y:S02]  /*01a0*/  IMAD.MOV.U32 R3, RZ, RZ, RZ ;  /* 0x000000ffff037224 */ /* 0x000fe400078e00ff */
[----:B------:R-:W-:Y:S01]  /*01b0*/  IMAD.MOV.U32 R22, RZ, RZ, R24 ;  /* 0x000000ffff167224 */ /* 0x000fe200078e0018 */
[----:B------:R-:W1:Y:S01]  /*01c0*/  LDCU.128 UR4, c[0x0][0x380] ;  /* 0x00007000ff0477ac */ /* 0x000e620008000c00 */
[----:B------:R-:W-:Y:S01]  /*01d0*/  IMAD.MOV.U32 R2, RZ, RZ, R23 ;  /* 0x000000ffff027224 */ /* 0x000fe200078e0017 */
[----:B0-----:R-:W-:-:S02]  /*01e0*/  ULEA UR8, UP0, UR10, UR12, 0x2 ;  /* 0x0000000c0a087291 */ /* 0x001fc4000f8010ff */
[----:B-1----:R-:W-:Y:S02]  /*01f0*/  ULEA UR6, UP1, UR14, UR6, 0x2 ;  /* 0x000000060e067291 */ /* 0x002fe4000f8210ff */
[----:B------:R-:W-:Y:S02]  /*0200*/  ULEA.HI.X UR9, UR10, UR13, UR11, 0x2, UP0 ;  /* 0x0000000d0a097291 */ /* 0x000fe400080f140b */
[----:B------:R-:W-:Y:S02]  /*0210*/  ULEA.HI.X UR7, UR14, UR7, UR15, 0x2, UP1 ;  /* 0x000000070e077291 */ /* 0x000fe400088f140f */
[----:B------:R-:W-:Y:S02]  /*0220*/  UIADD3 UR4, UP2, UPT, UR4, 0x8, URZ ;  /* 0x0000000804047890 */ /* 0x000fe4000ff5e0ff */
[----:B------:R-:W-:Y:S02]  /*0230*/  UIADD3 UR8, UP0, UPT, UR8, 0x8, URZ ;  /* 0x0000000808087890 */ /* 0x000fe4000ff1e0ff */
[----:B------:R-:W-:-:S02]  /*0240*/  UIADD3 UR6, UP1, UPT, UR6, 0x8, URZ ;  /* 0x0000000806067890 */ /* 0x000fc4000ff3e0ff */
[----:B------:R-:W-:Y:S01]  /*0250*/  UIADD3.X UR5, UPT, UPT, URZ, UR5, URZ, UP2, !UPT ;  /* 0x00000005ff057290 */ /* 0x000fe200097fe4ff */
[----:B------:R-:W-:Y:S01]  /*0260*/  IMAD.U32 R0, RZ, RZ, UR4 ;  /* 0x00000004ff007e24 */ /* 0x000fe2000f8e00ff */
[----:B------:R-:W-:Y:S01]  /*0270*/  UIADD3.X UR9, UPT, UPT, URZ, UR9, URZ, UP0, !UPT ;  /* 0x00000009ff097290 */ /* 0x000fe200087fe4ff */
[----:B------:R-:W-:Y:S01]  /*0280*/  IMAD.U32 R28, RZ, RZ, UR8 ;  /* 0x00000008ff1c7e24 */ /* 0x000fe2000f8e00ff */
[----:B------:R-:W-:Y:S01]  /*0290*/  UIADD3.X UR7, UPT, UPT, URZ, UR7, URZ, UP1, !UPT ;  /* 0x00000007ff077290 */ /* 0x000fe20008ffe4ff */
[----:B------:R-:W-:Y:S02]  /*02a0*/  IMAD.U32 R18, RZ, RZ, UR6 ;  /* 0x00000006ff127e24 */ /* 0x000fe4000f8e00ff */
[----:B------:R-:W-:Y:S02]  /*02b0*/  IMAD.U32 R5, RZ, RZ, UR5 ;  /* 0x00000005ff057e24 */ /* 0x000fe4000f8e00ff */
[----:B------:R-:W-:Y:S02]  /*02c0*/  IMAD.U32 R29, RZ, RZ, UR9 ;  /* 0x00000009ff1d7e24 */ /* 0x000fe4000f8e00ff */
[----:B------:R-:W-:-:S07]  /*02d0*/  IMAD.U32 R19, RZ, RZ, UR7 ;  /* 0x00000007ff137e24 */ /* 0x000fce000f8e00ff */
.L_x_13:
[----:B--2---:R-:W2:Y:S04]  /*02e0*/  LDG.E R27, desc[UR36][R18.64+-0x8] ;  /* 0xfffff824121b7981 */ /* 0x004ea8000c1e1900 */
[----:B------:R-:W2:Y:S01]  /*02f0*/  LDG.E R26, desc[UR36][R28.64+-0x8] ;  /* 0xfffff8241c1a7981 */ /* 0x000ea2000c1e1900 */
[----:B------:R-:W-:Y:S01]  /*0300*/  BSSY.RECONVERGENT B6, `(.L_x_1) ;  /* 0x0000016000067945 */ /* 0x000fe20003800200 */
[----:B01-3--:R-:W-:Y:S02]  /*0310*/  IMAD.MOV.U32 R16, RZ, RZ, R0 ;  /* 0x000000ffff107224 */ /* 0x00bfe400078e0000 */
[----:B------:R-:W-:Y:S01]  /*0320*/  IMAD.MOV.U32 R17, RZ, RZ, R5 ;  /* 0x000000ffff117224 */ /* 0x000fe200078e0005 */
[----:B--2---:R-:W-:-:S13]  /*0330*/  ISETP.GT.AND P0, PT, R26, R27, PT ;  /* 0x0000001b1a00720c */ /* 0x004fda0003f04270 */
[----:B------:R-:W-:Y:S05]  /*0340*/  @P0 BRA `(.L_x_2) ;  /* 0x0000000000440947 */ /* 0x000fea0003800000 */
[----:B------:R-:W-:Y:S01]  /*0350*/  MOV R14, 0x0 ;  /* 0x00000000000e7802 */ /* 0x000fe20000000f00 */
[----:B------:R-:W0:Y:S01]  /*0360*/  LDCU.64 UR4, c[0x4][0x10] ;  /* 0x01000200ff0477ac */ /* 0x000e220008000a00 */
[----:B------:R-:W-:Y:S02]  /*0370*/  IMAD.MOV.U32 R8, RZ, RZ, 0xe ;  /* 0x0000000eff087424 */ /* 0x000fe400078e00ff */
[----:B------:R-:W-:Y:S01]  /*0380*/  IMAD.MOV.U32 R12, RZ, RZ, 0x1 ;  /* 0x00000001ff0c7424 */ /* 0x000fe200078e00ff */
[----:B------:R-:W1:Y:S01]  /*0390*/  LDCU.64 UR6, c[0x4][0x18] ;  /* 0x01000300ff0677ac */ /* 0x000e620008000a00 */
[----:B------:R-:W2:Y:S01]  /*03a0*/  LDC.64 R14, c[0x4][R14] ;  /* 0x010000000e0e7b82 */ /* 0x000ea20000000a00 */
[----:B------:R-:W-:Y:S01]  /*03b0*/  IMAD.MOV.U32 R13, RZ, RZ, RZ ;  /* 0x000000ffff0d7224 */ /* 0x000fe200078e00ff */
[----:B------:R-:W3:Y:S01]  /*03c0*/  LDCU.64 UR8, c[0x4][0x8] ;  /* 0x01000100ff0877ac */ /* 0x000ee20008000a00 */
[----:B0-----:R-:W-:Y:S02]  /*03d0*/  IMAD.U32 R4, RZ, RZ, UR4 ;  /* 0x00000004ff047e24 */ /* 0x001fe4000f8e00ff */
[----:B------:R-:W-:-:S02]  /*03e0*/  IMAD.U32 R5, RZ, RZ, UR5 ;  /* 0x00000005ff057e24 */ /* 0x000fc4000f8e00ff */
[----:B-1----:R-:W-:Y:S02]  /*03f0*/  IMAD.U32 R6, RZ, RZ, UR6 ;  /* 0x00000006ff067e24 */ /* 0x002fe4000f8e00ff */
[----:B------:R-:W-:Y:S02]  /*0400*/  IMAD.U32 R7, RZ, RZ, UR7 ;  /* 0x00000007ff077e24 */ /* 0x000fe4000f8e00ff */
[----:B---3--:R-:W-:Y:S02]  /*0410*/  IMAD.U32 R10, RZ, RZ, UR8 ;  /* 0x00000008ff0a7e24 */ /* 0x008fe4000f8e00ff */
[----:B------:R-:W-:-:S07]  /*0420*/  IMAD.U32 R11, RZ, RZ, UR9 ;  /* 0x00000009ff0b7e24 */ /* 0x000fce000f8e00ff */
[----:B------:R-:W-:-:S07]  /*0430*/  LEPC R20, `(.L_x_3) ;  /* 0x000000001014794e */ /* 0x000fce0000000000 */
[----:B--2---:R-:W-:Y:S05]  /*0440*/  CALL.ABS.NOINC R14 ;  /* 0x000000000e007343 */ /* 0x004fea0003c00000 */
.L_x_3:
[----:B------:R0:W5:Y:S02]  /*0450*/  LDG.E R3, desc[UR36][R16.64+-0x8] ;  /* 0xfffff82410037981 */ /* 0x000164000c1e1900 */
.L_x_2:
[----:B------:R-:W-:Y:S05]  /*0460*/  BSYNC.RECONVERGENT B6 ;  /* 0x0000000000067941 */ /* 0x000fea0003800200 */
.L_x_1:
[----:B-----5:R-:W-:-:S05]  /*0470*/  IADD3 R3, PT, PT, R3, R26, -R27 ;  /* 0x0000001a03037210 */ /* 0x020fca0007ffe81b */
[----:B------:R1:W-:Y:S04]  /*0480*/  STG.E desc[UR36][R16.64+-0x4], R3 ;  /* 0xfffffc0310007986 */ /* 0x0003e8000c101924 */
[----:B------:R-:W2:Y:S04]  /*0490*/  LDG.E R26, desc[UR36][R18.64+-0x4] ;  /* 0xfffffc24121a7981 */ /* 0x000ea8000c1e1900 */
[----:B------:R-:W2:Y:S01]  /*04a0*/  LDG.E R27, desc[UR36][R28.64+-0x4] ;  /* 0xfffffc241c1b7981 */ /* 0x000ea2000c1e1900 */
[----:B------:R-:W-:Y:S01]  /*04b0*/  BSSY.RECONVERGENT B6, `(.L_x_4) ;  /* 0x0000014000067945 */ /* 0x000fe20003800200 */
[----:B--2---:R-:W-:-:S13]  /*04c0*/  ISETP.GT.AND P0, PT, R27, R26, PT ;  /* 0x0000001a1b00720c */ /* 0x004fda0003f04270 */
[----:B-1----:R-:W-:Y:S05]  /*04d0*/  @P0 BRA `(.L_x_5) ;  /* 0x0000000000440947 */ /* 0x002fea0003800000 */
[----:B------:R-:W-:Y:S01]  /*04e0*/  MOV R14, 0x0 ;  /* 0x00000000000e7802 */ /* 0x000fe20000000f00 */
[----:B------:R-:W1:Y:S01]  /*04f0*/  LDCU.64 UR4, c[0x4][0x10] ;  /* 0x01000200ff0477ac */ /* 0x000e620008000a00 */
[----:B------:R-:W-:Y:S02]  /*0500*/  IMAD.MOV.U32 R8, RZ, RZ, 0xe ;  /* 0x0000000eff087424 */ /* 0x000fe400078e00ff */
[----:B------:R-:W-:Y:S01]  /*0510*/  IMAD.MOV.U32 R12, RZ, RZ, 0x1 ;  /* 0x00000001ff0c7424 */ /* 0x000fe200078e00ff */
[----:B------:R-:W2:Y:S01]  /*0520*/  LDCU.64 UR6, c[0x4][0x18] ;  /* 0x01000300ff0677ac */ /* 0x000ea20008000a00 */
[----:B------:R-:W3:Y:S01]  /*0530*/  LDC.64 R14, c[0x4][R14] ;  /* 0x010000000e0e7b82 */ /* 0x000ee20000000a00 */
[----:B------:R-:W-:Y:S01]  /*0540*/  IMAD.MOV.U32 R13, RZ, RZ, RZ ;  /* 0x000000ffff0d7224 */ /* 0x000fe200078e00ff */
[----:B------:R-:W4:Y:S01]  /*0550*/  LDCU.64 UR8, c[0x4][0x8] ;  /* 0x01000100ff0877ac */ /* 0x000f220008000a00 */
[----:B-1----:R-:W-:Y:S02]  /*0560*/  IMAD.U32 R4, RZ, RZ, UR4 ;  /* 0x00000004ff047e24 */ /* 0x002fe4000f8e00ff */
[----:B------:R-:W-:-:S02]  /*0570*/  IMAD.U32 R5, RZ, RZ, UR5 ;  /* 0x00000005ff057e24 */ /* 0x000fc4000f8e00ff */
[----:B--2---:R-:W-:Y:S02]  /*0580*/  IMAD.U32 R6, RZ, RZ, UR6 ;  /* 0x00000006ff067e24 */ /* 0x004fe4000f8e00ff */
[----:B------:R-:W-:Y:S02]  /*0590*/  IMAD.U32 R7, RZ, RZ, UR7 ;  /* 0x00000007ff077e24 */ /* 0x000fe4000f8e00ff */
[----:B----4-:R-:W-:Y:S02]  /*05a0*/  IMAD.U32 R10, RZ, RZ, UR8 ;  /* 0x00000008ff0a7e24 */ /* 0x010fe4000f8e00ff */
[----:B------:R-:W-:-:S07]  /*05b0*/  IMAD.U32 R11, RZ, RZ, UR9 ;  /* 0x00000009ff0b7e24 */ /* 0x000fce000f8e00ff */
[----:B------:R-:W-:-:S07]  /*05c0*/  LEPC R20, `(.L_x_6) ;  /* 0x000000001014794e */ /* 0x000fce0000000000 */
[----:B0--3--:R-:W-:Y:S05]  /*05d0*/  CALL.ABS.NOINC R14 ;  /* 0x000000000e007343 */ /* 0x009fea0003c00000 */
.L_x_6:
[----:B------:R1:W5:Y:S02]  /*05e0*/  LDG.E R3, desc[UR36][R16.64+-0x4] ;  /* 0xfffffc2410037981 */ /* 0x000364000c1e1900 */
.L_x_5:
[----:B------:R-:W-:Y:S05]  /*05f0*/  BSYNC.RECONVERGENT B6 ;  /* 0x0000000000067941 */ /* 0x000fea0003800200 */
.L_x_4:
[----:B-----5:R-:W-:-:S05]  /*0600*/  IADD3 R3, PT, PT, R3, R27, -R26 ;  /* 0x0000001b03037210 */ /* 0x020fca0007ffe81a */
[----:B------:R2:W-:Y:S04]  /*0610*/  STG.E desc[UR36][R16.64], R3 ;  /* 0x0000000310007986 */ /* 0x0005e8000c101924 */
[----:B------:R-:W3:Y:S04]  /*0620*/  LDG.E R26, desc[UR36][R18.64] ;  /* 0x00000024121a7981 */ /* 0x000ee8000c1e1900 */
[----:B------:R-:W3:Y:S01]  /*0630*/  LDG.E R27, desc[UR36][R28.64] ;  /* 0x000000241c1b7981 */ /* 0x000ee2000c1e1900 */
[----:B------:R-:W-:Y:S01]  /*0640*/  BSSY.RECONVERGENT B6, `(.L_x_7) ;  /* 0x0000014000067945 */ /* 0x000fe20003800200 */
[----:B---3--:R-:W-:-:S13]  /*0650*/  ISETP.GT.AND P0, PT, R27, R26, PT ;  /* 0x0000001a1b00720c */ /* 0x008fda0003f04270 */
[----:B--2---:R-:W-:Y:S05]  /*0660*/  @P0 BRA `(.L_x_8) ;  /* 0x0000000000440947 */ /* 0x004fea0003800000 */
[----:B------:R-:W-:Y:S01]  /*0670*/  MOV R14, 0x0 ;  /* 0x00000000000e7802 */ /* 0x000fe20000000f00 */
[----:B------:R-:W2:Y:S01]  /*0680*/  LDCU.64 UR4, c[0x4][0x10] ;  /* 0x01000200ff0477ac */ /* 0x000ea20008000a00 */
[----:B------:R-:W-:Y:S02]  /*0690*/  IMAD.MOV.U32 R8, RZ, RZ, 0xe ;  /* 0x0000000eff087424 */ /* 0x000fe400078e00ff */
[----:B------:R-:W-:Y:S01]  /*06a0*/  IMAD.MOV.U32 R12, RZ, RZ, 0x1 ;  /* 0x00000001ff0c7424 */ /* 0x000fe200078e00ff */
[----:B------:R-:W3:Y:S01]  /*06b0*/  LDCU.64 UR6, c[0x4][0x18] ;  /* 0x01000300ff0677ac */ /* 0x000ee20008000a00 */
[----:B------:R-:W4:Y:S01]  /*06c0*/  LDC.64 R14, c[0x4][R14] ;  /* 0x010000000e0e7b82 */ /* 0x000f220000000a00 */
[----:B------:R-:W-:Y:S01]  /*06d0*/  IMAD.MOV.U32 R13, RZ, RZ, RZ ;  /* 0x000000ffff0d7224 */ /* 0x000fe200078e00ff */
[----:B------:R-:W5:Y:S01]  /*06e0*/  LDCU.64 UR8, c[0x4][0x8] ;  /* 0x01000100ff0877ac */ /* 0x000f620008000a00 */
[----:B--2---:R-:W-:Y:S02]  /*06f0*/  IMAD.U32 R4, RZ, RZ, UR4 ;  /* 0x00000004ff047e24 */ /* 0x004fe4000f8e00ff */
[----:B------:R-:W-:-:S02]  /*0700*/  IMAD.U32 R5, RZ, RZ, UR5 ;  /* 0x00000005ff057e24 */ /* 0x000fc4000f8e00ff */
[----:B---3--:R-:W-:Y:S02]  /*0710*/  IMAD.U32 R6, RZ, RZ, UR6 ;  /* 0x00000006ff067e24 */ /* 0x008fe4000f8e00ff */
[----:B------:R-:W-:Y:S02]  /*0720*/  IMAD.U32 R7, RZ, RZ, UR7 ;  /* 0x00000007ff077e24 */ /* 0x000fe4000f8e00ff */
[----:B-----5:R-:W-:Y:S02]  /*0730*/  IMAD.U32 R10, RZ, RZ, UR8 ;  /* 0x00000008ff0a7e24 */ /* 0x020fe4000f8e00ff */
[----:B------:R-:W-:-:S07]  /*0740*/  IMAD.U32 R11, RZ, RZ, UR9 ;  /* 0x00000009ff0b7e24 */ /* 0x000fce000f8e00ff */
[----:B------:R-:W-:-:S07]  /*0750*/  LEPC R20, `(.L_x_9) ;  /* 0x000000001014794e */ /* 0x000fce0000000000 */
[----:B01--4-:R-:W-:Y:S05]  /*0760*/  CALL.ABS.NOINC R14 ;  /* 0x000000000e007343 */ /* 0x013fea0003c00000 */
.L_x_9:
[----:B------:R2:W5:Y:S02]  /*0770*/  LDG.E R3, desc[UR36][R16.64] ;  /* 0x0000002410037981 */ /* 0x000564000c1e1900 */
.L_x_8:
[----:B------:R-:W-:Y:S05]  /*0780*/  BSYNC.RECONVERGENT B6 ;  /* 0x0000000000067941 */ /* 0x000fea0003800200 */
.L_x_7:
[----:B-----5:R-:W-:-:S05]  /*0790*/  IADD3 R3, PT, PT, R3, R27, -R26 ;  /* 0x0000001b03037210 */ /* 0x020fca0007ffe81a */
[----:B------:R3:W-:Y:S04]  /*07a0*/  STG.E desc[UR36][R16.64+0x4], R3 ;  /* 0x0000040310007986 */ /* 0x0007e8000c101924 */
[----:B------:R-:W4:Y:S04]  /*07b0*/  LDG.E R26, desc[UR36][R18.64+0x4] ;  /* 0x00000424121a7981 */ /* 0x000f28000c1e1900 */
[----:B------:R-:W4:Y:S01]  /*07c0*/  LDG.E R27, desc[UR36][R28.64+0x4] ;  /* 0x000004241c1b7981 */ /* 0x000f22000c1e1900 */
[----:B------:R-:W-:Y:S01]  /*07d0*/  BSSY.RECONVERGENT B6, `(.L_x_10) ;  /* 0x0000014000067945 */ /* 0x000fe20003800200 */
[----:B----4-:R-:W-:-:S13]  /*07e0*/  ISETP.GT.AND P0, PT, R27, R26, PT ;  /* 0x0000001a1b00720c */ /* 0x010fda0003f04270 */
[----:B---3--:R-:W-:Y:S05]  /*07f0*/  @P0 BRA `(.L_x_11) ;  /* 0x0000000000440947 */ /* 0x008fea0003800000 */
[----:B------:R-:W-:Y:S01]  /*0800*/  MOV R14, 0x0 ;  /* 0x00000000000e7802 */ /* 0x000fe20000000f00 */
[----:B------:R-:W3:Y:S01]  /*0810*/  LDCU.64 UR4, c[0x4][0x10] ;  /* 0x01000200ff0477ac */ /* 0x000ee20008000a00 */
[----:B------:R-:W-:Y:S02]  /*0820*/  IMAD.MOV.U32 R8, RZ, RZ, 0xe ;  /* 0x0000000eff087424 */ /* 0x000fe400078e00ff */
[----:B------:R-:W-:Y:S01]  /*0830*/  IMAD.MOV.U32 R12, RZ, RZ, 0x1 ;  /* 0x00000001ff0c7424 */ /* 0x000fe200078e00ff */
[----:B------:R-:W4:Y:S01]  /*0840*/  LDCU.64 UR6, c[0x4][0x18] ;  /* 0x01000300ff0677ac */ /* 0x000f220008000a00 */
[----:B------:R-:W0:Y:S01]  /*0850*/  LDC.64 R14, c[0x4][R14] ;  /* 0x010000000e0e7b82 */ /* 0x000e220000000a00 */
[----:B------:R-:W-:Y:S01]  /*0860*/  IMAD.MOV.U32 R13, RZ, RZ, RZ ;  /* 0x000000ffff0d7224 */ /* 0x000fe200078e00ff */
[----:B------:R-:W5:Y:S01]  /*0870*/  LDCU.64 UR8, c[0x4][0x8] ;  /* 0x01000100ff0877ac */ /* 0x000f620008000a00 */
[----:B---3--:R-:W-:Y:S02]  /*0880*/  IMAD.U32 R4, RZ, RZ, UR4 ;  /* 0x00000004ff047e24 */ /* 0x008fe4000f8e00ff */
[----:B------:R-:W-:-:S02]  /*0890*/  IMAD.U32 R5, RZ, RZ, UR5 ;  /* 0x00000005ff057e24 */ /* 0x000fc4000f8e00ff */
[----:B----4-:R-:W-:Y:S02]  /*08a0*/  IMAD.U32 R6, RZ, RZ, UR6 ;  /* 0x00000006ff067e24 */ /* 0x010fe4000f8e00ff */
[----:B------:R-:W-:Y:S02]  /*08b0*/  IMAD.U32 R7, RZ, RZ, UR7 ;  /* 0x00000007ff077e24 */ /* 0x000fe4000f8e00ff */
[----:B-----5:R-:W-:Y:S02]  /*08c0*/  IMAD.U32 R10, RZ, RZ, UR8 ;  /* 0x00000008ff0a7e24 */ /* 0x020fe4000f8e00ff */
[----:B------:R-:W-:-:S07]  /*08d0*/  IMAD.U32 R11, RZ, RZ, UR9 ;  /* 0x00000009ff0b7e24 */ /* 0x000fce000f8e00ff */
[----:B------:R-:W-:-:S07]  /*08e0*/  LEPC R20, `(.L_x_12) ;  /* 0x000000001014794e */ /* 0x000fce0000000000 */
[----:B012---:R-:W-:Y:S05]  /*08f0*/  CALL.ABS.NOINC R14 ;  /* 0x000000000e007343 */ /* 0x007fea0003c00000 */
.L_x_12:
[----:B------:R3:W5:Y:S02]  /*0900*/  LDG.E R3, desc[UR36][R16.64+0x4] ;  /* 0x0000042410037981 */ /* 0x000764000c1e1900 */
.L_x_11:
[----:B------:R-:W-:Y:S05]  /*0910*/  BSYNC.RECONVERGENT B6 ;  /* 0x0000000000067941 */ /* 0x000fea0003800200 */
.L_x_10:
[----:B-----5:R-:W-:Y:S02]  /*0920*/  IADD3 R3, PT, PT, R3, R27, -R26 ;  /* 0x0000001b03037210 */ /* 0x020fe40007ffe81a */
[----:B------:R-:W-:Y:S02]  /*0930*/  IADD3 R22, P0, PT, R22, -0x4, RZ ;  /* 0xfffffffc16167810 */ /* 0x000fe40007f1e0ff */
[----:B------:R-:W-:Y:S01]  /*0940*/  IADD3 R28, P1, PT, R28, 0x10, RZ ;  /* 0x000000101c1c7810 */ /* 0x000fe20007f3e0ff */
[----:B------:R4:W-:Y:S01]  /*0950*/  STG.E desc[UR36][R16.64+0x8], R3 ;  /* 0x0000080310007986 */ /* 0x0009e2000c101924 */
[----:B------:R-:W-:Y:S02]  /*0960*/  IADD3.X R2, PT, PT, R2, -0x1, RZ, P0, !PT ;  /* 0xffffffff02027810 */ /* 0x000fe400007fe4ff */
[----:B------:R-:W-:Y:S01]  /*0970*/  ISETP.NE.U32.AND P0, PT, R22, RZ, PT ;  /* 0x000000ff1600720c */ /* 0x000fe20003f05070 */
[----:B------:R-:W-:Y:S01]  /*0980*/  IMAD.X R29, RZ, RZ, R29, P1 ;  /* 0x000000ffff1d7224 */ /* 0x000fe200008e061d */
[----:B------:R-:W-:-:S02]  /*0990*/  IADD3 R18, P2, PT, R18, 0x10, RZ ;  /* 0x0000001012127810 */ /* 0x000fc40007f5e0ff */
[----:B------:R-:W-:Y:S02]  /*09a0*/  ISETP.NE.AND.EX P0, PT, R2, RZ, PT, P0 ;  /* 0x000000ff0200720c */ /* 0x000fe40003f05300 */
[----:B------:R-:W-:Y:S01]  /*09b0*/  IADD3 R0, P3, PT, R16, 0x10, RZ ;  /* 0x0000001010007810 */ /* 0x000fe20007f7e0ff */
[----:B------:R-:W-:-:S04]  /*09c0*/  IMAD.X R19, RZ, RZ, R19, P2 ;  /* 0x000000ffff137224 */ /* 0x000fc800010e0613 */
[----:B------:R-:W-:-:S06]  /*09d0*/  IMAD.X R5, RZ, RZ, R17, P3 ;  /* 0x000000ffff057224 */ /* 0x000fcc00018e0611 */
[----:B----4-:R-:W-:Y:S05]  /*09e0*/  @P0 BRA `(.L_x_13) ;  /* 0xfffffff8003c0947 */ /* 0x010fea000383ffff */
[----:B------:R-:W-:Y:S05]  /*09f0*/  BSYNC.RECONVERGENT B7 ;  /* 0x0000000000077941 */ /* 0x000fea0003800200 */
.L_x_0:
[----:B------:R-:W-:-:S04]  /*0a00*/  ISETP.NE.U32.AND P0, PT, R25, RZ, PT ;  /* 0x000000ff1900720c */ /* 0x000fc80003f05070 */
[----:B------:R-:W-:-:S13]  /*0a10*/  ISETP.NE.AND.EX P0, PT, RZ, RZ, PT, P0 ;  /* 0x000000ffff00720c */ /* 0x000fda0003f05300 */
[----:B------:R-:W-:Y:S05]  /*0a20*/  @!P0 EXIT ;  /* 0x000000000000894d */ /* 0x000fea0003800000 */
[----:B------:R-:W-:-:S04]  /*0a30*/  ISETP.NE.U32.AND P0, PT, R25, 0x1, PT ;  /* 0x000000011900780c */ /* 0x000fc80003f05070 */
[----:B------:R-:W-:-:S13]  /*0a40*/  ISETP.NE.AND.EX P0, PT, RZ, RZ, PT, P0 ;  /* 0x000000ffff00720c */ /* 0x000fda0003f05300 */
[----:B------:R-:W-:Y:S05]  /*0a50*/  @!P0 BRA `(.L_x_14) ;  /* 0x0000000400688947 */ /* 0x000fea0003800000 */
[----:B------:R-:W4:Y:S01]  /*0a60*/  LDCU.64 UR4, c[0x0][0x3a0] ;  /* 0x00007400ff0477ac */ /* 0x000f220008000a00 */
[----:B------:R-:W5:Y:S01]  /*0a70*/  LDC.64 R10, c[0x0][0x388] ;  /* 0x0000e200ff0a7b82 */ /* 0x000f620000000a00 */
[----:B------:R-:W0:Y:S01]  /*0a80*/  LDCU.128 UR8, c[0x0][0x390] ;  /* 0x00007200ff0877ac */ /* 0x000e220008000c00 */
[C---:B----4-:R-:W-:Y:S02]  /*0a90*/  IADD3 R0, P1, PT, R24.reuse, UR4, RZ ;  /* 0x0000000418007c10 */ /* 0x050fe4000ff3e0ff */
[----:B0-----:R-:W-:Y:S02]  /*0aa0*/  IADD3 R2, P0, PT, R24, UR10, RZ ;  /* 0x0000000a18027c10 */ /* 0x001fe4000ff1e0ff */
[C---:B------:R-:W-:Y:S02]  /*0ab0*/  IADD3.X R5, PT, PT, R23.reuse, UR5, RZ, P1, !PT ;  /* 0x0000000517057c10 */ /* 0x040fe40008ffe4ff */
[----:B------:R-:W-:Y:S02]  /*0ac0*/  IADD3.X R8, PT, PT, R23, UR11, RZ, P0, !PT ;  /* 0x0000000b17087c10 */ /* 0x000fe400087fe4ff */
[----:B------:R-:W-:-:S02]  /*0ad0*/  LEA R6, P1, R0, UR8, 0x2 ;  /* 0x0000000800067c11 */ /* 0x000fc4000f8210ff */
[----:B-----5:R-:W-:Y:S02]  /*0ae0*/  LEA R4, P0, R2, R10, 0x2 ;  /* 0x0000000a02047211 */ /* 0x020fe400078010ff */
[----:B------:R-:W-:Y:S02]  /*0af0*/  LEA.HI.X R7, R0, UR9, R5, 0x2, P1 ;  /* 0x0000000900077c11 */ /* 0x000fe400088f1405 */
[----:B------:R-:W-:-:S03]  /*0b00*/  LEA.HI.X R5, R2, R11, R8, 0x2, P0 ;  /* 0x0000000b02057211 */ /* 0x000fc600000f1408 */
[----:B------:R-:W4:Y:S04]  /*0b10*/  LDG.E R18, desc[UR36][R6.64] ;  /* 0x0000002406127981 */ /* 0x000f28000c1e1900 */
[----:B------:R-:W4:Y:S01]  /*0b20*/  LDG.E R19, desc[UR36][R4.64] ;  /* 0x0000002404137981 */ /* 0x000f22000c1e1900 */
[----:B------:R-:W-:Y:S01]  /*0b30*/  IMAD.MOV.U32 R0, RZ, RZ, R3 ;  /* 0x000000ffff007224 */ /* 0x000fe200078e0003 */
[----:B----4-:R-:W-:-:S13]  /*0b40*/  ISETP.GT.AND P0, PT, R18, R19, PT ;  /* 0x000000131200720c */ /* 0x010fda0003f04270 */
[----:B------:R-:W-:Y:S05]  /*0b50*/  @P0 BRA `(.L_x_15) ;  /* 0x0000000000500947 */ /* 0x000fea0003800000 */
[----:B------:R-:W-:Y:S01]  /*0b60*/  MOV R2, 0x0 ;  /* 0x0000000000027802 */ /* 0x000fe20000000f00 */
[----:B------:R-:W0:Y:S01]  /*0b70*/  LDCU.64 UR4, c[0x4][0x10] ;  /* 0x01000200ff0477ac */ /* 0x000e220008000a00 */
[----:B------:R-:W-:Y:S02]  /*0b80*/  IMAD.MOV.U32 R8, RZ, RZ, 0xe ;  /* 0x0000000eff087424 */ /* 0x000fe400078e00ff */
[----:B------:R-:W-:Y:S01]  /*0b90*/  IMAD.MOV.U32 R12, RZ, RZ, 0x1 ;  /* 0x00000001ff0c7424 */ /* 0x000fe200078e00ff */
[----:B------:R-:W4:Y:S01]  /*0ba0*/  LDCU.64 UR6, c[0x4][0x18] ;  /* 0x01000300ff0677ac */ /* 0x000f220008000a00 */
[----:B------:R-:W1:Y:S01]  /*0bb0*/  LDC.64 R2, c[0x4][R2] ;  /* 0x0100000002027b82 */ /* 0x000e620000000a00 */
[----:B------:R-:W-:Y:S01]  /*0bc0*/  IMAD.MOV.U32 R13, RZ, RZ, RZ ;  /* 0x000000ffff0d7224 */ /* 0x000fe200078e00ff */
[----:B------:R-:W5:Y:S01]  /*0bd0*/  LDCU.64 UR8, c[0x4][0x8] ;  /* 0x01000100ff0877ac */ /* 0x000f620008000a00 */
[----:B0-----:R-:W-:Y:S02]  /*0be0*/  IMAD.U32 R4, RZ, RZ, UR4 ;  /* 0x00000004ff047e24 */ /* 0x001fe4000f8e00ff */
[----:B------:R-:W-:-:S02]  /*0bf0*/  IMAD.U32 R5, RZ, RZ, UR5 ;  /* 0x00000005ff057e24 */ /* 0x000fc4000f8e00ff */
[----:B----4-:R-:W-:Y:S02]  /*0c00*/  IMAD.U32 R6, RZ, RZ, UR6 ;  /* 0x00000006ff067e24 */ /* 0x010fe4000f8e00ff */
[----:B------:R-:W-:Y:S02]  /*0c10*/  IMAD.U32 R7, RZ, RZ, UR7 ;  /* 0x00000007ff077e24 */ /* 0x000fe4000f8e00ff */
[----:B-----5:R-:W-:Y:S02]  /*0c20*/  IMAD.U32 R10, RZ, RZ, UR8 ;  /* 0x00000008ff0a7e24 */ /* 0x020fe4000f8e00ff */
[----:B------:R-:W-:-:S07]  /*0c30*/  IMAD.U32 R11, RZ, RZ, UR9 ;  /* 0x00000009ff0b7e24 */ /* 0x000fce000f8e00ff */
[----:B------:R-:W-:-:S07]  /*0c40*/  LEPC R20, `(.L_x_16) ;  /* 0x000000001014794e */ /* 0x000fce0000000000 */
[----:B-123--:R-:W-:Y:S05]  /*0c50*/  CALL.ABS.NOINC R2 ;  /* 0x0000000002007343 */ /* 0x00efea0003c00000 */
.L_x_16:
[----:B------:R-:W0:Y:S02]  /*0c60*/  LDCU.64 UR4, c[0x0][0x380] ;  /* 0x00007000ff0477ac */ /* 0x000e240008000a00 */
[----:B0-----:R-:W-:-:S04]  /*0c70*/  LEA R2, P0, R24, UR4, 0x2 ;  /* 0x0000000418027c11 */ /* 0x001fc8000f8010ff */
[----:B------:R-:W-:-:S05]  /*0c80*/  LEA.HI.X R3, R24, UR5, R23, 0x2, P0 ;  /* 0x0000000518037c11 */ /* 0x000fca00080f1417 */
[----:B------:R0:W5:Y:S04]  /*0c90*/  LDG.E R0, desc[UR36][R2.64] ;  /* 0x0000002402007981 */ /* 0x000168000c1e1900 */
.L_x_15:
[----:B------:R-:W4:Y:S01]  /*0ca0*/  LDCU.128 UR12, c[0x0][0x390] ;  /* 0x00007200ff0c77ac */ /* 0x000f220008000c00 */
[----:B------:R-:W-:Y:S01]  /*0cb0*/  IADD3 R7, P0, PT, R24, 0x1, RZ ;  /* 0x0000000118077810 */ /* 0x000fe20007f1e0ff */
[----:B------:R-:W4:Y:S04]  /*0cc0*/  LDCU.64 UR8, c[0x0][0x3a0] ;  /* 0x00007400ff0877ac */ /* 0x000f280008000a00 */
[----:B0-----:R-:W-:Y:S01]  /*0cd0*/  IMAD.X R2, RZ, RZ, R23, P0 ;  /* 0x000000ffff027224 */ /* 0x001fe200000e0617 */
[----:B------:R-:W0:Y:S01]  /*0ce0*/  LDCU.128 UR4, c[0x0][0x380] ;  /* 0x00007000ff0477ac */ /* 0x000e220008000c00 */
[----:B-123--:R-:W-:-:S05]  /*0cf0*/  IMAD.SHL.U32 R16, R7, 0x4, RZ ;  /* 0x0000000407107824 */ /* 0x00efca00078e00ff */
[----:B------:R-:W-:Y:S02]  /*0d00*/  LOP3.LUT R16, R16, 0xfffffffc, RZ, 0xc0, !PT ;  /* 0xfffffffc10107812 */ /* 0x000fe400078ec0ff */
[C---:B----4-:R-:W-:Y:S02]  /*0d10*/  IADD3 R5, P0, PT, R7.reuse, UR14, RZ ;  /* 0x0000000e07057c10 */ /* 0x050fe4000ff1e0ff */
[----:B------:R-:W-:-:S03]  /*0d20*/  IADD3 R3, P1, PT, R7, UR8, RZ ;  /* 0x0000000807037c10 */ /* 0x000fc6000ff3e0ff */
[----:B------:R-:W-:Y:S01]  /*0d30*/  IMAD.X R8, RZ, RZ, UR15, P0 ;  /* 0x0000000fff087e24 */ /* 0x000fe200080e06ff */
[----:B------:R-:W-:Y:S02]  /*0d40*/  SHF.L.U64.HI R7, R7, 0x2, R2 ;  /* 0x0000000207077819 */ /* 0x000fe40000010202 */
[----:B0-----:R-:W-:Y:S01]  /*0d50*/  IADD3 R16, P0, PT, R16, UR4, RZ ;  /* 0x0000000410107c10 */ /* 0x001fe2000ff1e0ff */
[----:B------:R-:W-:Y:S01]  /*0d60*/  IMAD.X R6, RZ, RZ, UR9, P1 ;  /* 0x00000009ff067e24 */ /* 0x000fe200088e06ff */
[----:B------:R-:W-:Y:S02]  /*0d70*/  LOP3.LUT R7, R7, 0x3, RZ, 0xc0, !PT ;  /* 0x0000000307077812 */ /* 0x000fe400078ec0ff */
[----:B------:R-:W-:Y:S02]  /*0d80*/  LEA R4, P1, R5, UR6, 0x2 ;  /* 0x0000000605047c11 */ /* 0x000fe4000f8210ff */
[----:B------:R-:W-:Y:S02]  /*0d90*/  LEA R2, P2, R3, UR12, 0x2 ;  /* 0x0000000c03027c11 */ /* 0x000fe4000f8410ff */
[----:B------:R-:W-:-:S02]  /*0da0*/  IADD3.X R17, PT, PT, R7, UR5, RZ, P0, !PT ;  /* 0x0000000507117c10 */ /* 0x000fc400087fe4ff */
[----:B-----5:R-:W-:Y:S02]  /*0db0*/  IADD3 R7, PT, PT, R0, R18, -R19 ;  /* 0x0000001200077210 */ /* 0x020fe40007ffe813 */
[----:B------:R-:W-:Y:S02]  /*0dc0*/  LEA.HI.X R5, R5, UR7, R8, 0x2, P1 ;  /* 0x0000000705057c11 */ /* 0x000fe400088f1408 */
[----:B------:R-:W-:Y:S01]  /*0dd0*/  LEA.HI.X R3, R3, UR13, R6, 0x2, P2 ;  /* 0x0000000d03037c11 */ /* 0x000fe200090f1406 */
[----:B------:R0:W-:Y:S04]  /*0de0*/  STG.E desc[UR36][R16.64], R7 ;  /* 0x0000000710007986 */ /* 0x0001e8000c101924 */
[----:B------:R-:W2:Y:S04]  /*0df0*/  LDG.E R18, desc[UR36][R4.64] ;  /* 0x0000002404127981 */ /* 0x000ea8000c1e1900 */
[----:B------:R-:W2:Y:S02]  /*0e00*/  LDG.E R19, desc[UR36][R2.64] ;  /* 0x0000002402137981 */ /* 0x000ea4000c1e1900 */
[----:B--2---:R-:W-:-:S13]  /*0e10*/  ISETP.GT.AND P0, PT, R19, R18, PT ;  /* 0x000000121300720c */ /* 0x004fda0003f04270 */
[----:B0-----:R-:W-:Y:S05]  /*0e20*/  @P0 BRA `(.L_x_17) ;  /* 0x0000000000440947 */ /* 0x001fea0003800000 */
        /* <DEDUP_REMOVED lines=16> */
.L_x_18:
[----:B------:R0:W5:Y:S02]  /*0f30*/  LDG.E R7, desc[UR36][R16.64] ;  /* 0x0000002410077981 */ /* 0x000164000c1e1900 */
.L_x_17:
[----:B------:R-:W1:Y:S01]  /*0f40*/  LDCU.64 UR4, c[0x0][0x380] ;  /* 0x00007000ff0477ac */ /* 0x000e620008000a00 */
[----:B------:R-:W-:Y:S02]  /*0f50*/  IADD3 R24, P0, PT, R24, 0x2, RZ ;  /* 0x0000000218187810 */ /* 0x000fe40007f1e0ff */
[----:B-----5:R-:W-:-:S03]  /*0f60*/  IADD3 R7, PT, PT, R7, R19, -R18 ;  /* 0x0000001307077210 */ /* 0x020fc60007ffe812 */
[----:B------:R-:W-:Y:S02]  /*0f70*/  IMAD.X R23, RZ, RZ, R23, P0 ;  /* 0x000000ffff177224 */ /* 0x000fe400000e0617 */
[----:B------:R-:W-:-:S03]  /*0f80*/  IMAD.SHL.U32 R2, R24, 0x4, RZ ;  /* 0x0000000418027824 */ /* 0x000fc600078e00ff */
[----:B------:R-:W-:Y:S01]  /*0f90*/  SHF.L.U64.HI R0, R24, 0x2, R23 ;  /* 0x0000000218007819 */ /* 0x000fe20000010217 */
[----:B------:R-:W-:Y:S01]  /*0fa0*/  IMAD.MOV.U32 R23, RZ, RZ, RZ ;  /* 0x000000ffff177224 */ /* 0x000fe200078e00ff */
[----:B------:R-:W-:Y:S02]  /*0fb0*/  LOP3.LUT R2, R2, 0xfffffffc, RZ, 0xc0, !PT ;  /* 0xfffffffc02027812 */ /* 0x000fe400078ec0ff */
[----:B------:R-:W-:Y:S02]  /*0fc0*/  LOP3.LUT R0, R0, 0x3, RZ, 0xc0, !PT ;  /* 0x0000000300007812 */ /* 0x000fe400078ec0ff */
[----:B-1----:R-:W-:-:S04]  /*0fd0*/  IADD3 R2, P0, PT, R2, UR4, RZ ;  /* 0x0000000402027c10 */ /* 0x002fc8000ff1e0ff */
[----:B------:R-:W-:-:S05]  /*0fe0*/  IADD3.X R3, PT, PT, R0, UR5, RZ, P0, !PT ;  /* 0x0000000500037c10 */ /* 0x000fca00087fe4ff */
[----:B------:R4:W-:Y:S04]  /*0ff0*/  STG.E desc[UR36][R2.64], R7 ;  /* 0x0000000702007986 */ /* 0x0009e8000c101924 */
.L_x_14:
[----:B------:R-:W5:Y:S02]  /*1000*/  LDC R0, c[0x0][0x3a8] ;  /* 0x0000ea00ff007b82 */ /* 0x000f640000000800 */
[----:B-----5:R-:W-:-:S04]  /*1010*/  LOP3.LUT R0, R0, 0x1, RZ, 0xc0, !PT ;  /* 0x0000000100007812 */ /* 0x020fc800078ec0ff */
[----:B------:R-:W-:-:S04]  /*1020*/  ISETP.NE.U32.AND P0, PT, R0, 0x1, PT ;  /* 0x000000010000780c */ /* 0x000fc80003f05070 */
[----:B------:R-:W-:-:S13]  /*1030*/  ISETP.NE.U32.AND.EX P0, PT, RZ, RZ, PT, P0 ;  /* 0x000000ffff00720c */ /* 0x000fda0003f05100 */
[----:B------:R-:W-:Y:S05]  /*1040*/  @P0 EXIT ;  /* 0x000000000000094d */ /* 0x000fea0003800000 */
[----:B------:R-:W5:Y:S01]  /*1050*/  LDCU.64 UR4, c[0x0][0x3a0] ;  /* 0x00007400ff0477ac */ /* 0x000f620008000a00 */
[----:B------:R-:W0:Y:S01]  /*1060*/  LDC.64 R8, c[0x0][0x388] ;  /* 0x0000e200ff087b82 */ /* 0x000e220000000a00 */
[----:B------:R-:W1:Y:S01]  /*1070*/  LDCU.128 UR8, c[0x0][0x390] ;  /* 0x00007200ff0877ac */ /* 0x000e620008000c00 */
[C---:B-----5:R-:W-:Y:S02]  /*1080*/  IADD3 R0, P1, PT, R24.reuse, UR4, RZ ;  /* 0x0000000418007c10 */ /* 0x060fe4000ff3e0ff */
[----:B-1----:R-:W-:Y:S02]  /*1090*/  IADD3 R6, P0, PT, R24, UR10, RZ ;  /* 0x0000000a18067c10 */ /* 0x002fe4000ff1e0ff */
[C---:B----4-:R-:W-:Y:S02]  /*10a0*/  IADD3.X R3, PT, PT, R23.reuse, UR5, RZ, P1, !PT ;  /* 0x0000000517037c10 */ /* 0x050fe40008ffe4ff */
[----:B------:R-:W-:Y:S02]  /*10b0*/  IADD3.X R7, PT, PT, R23, UR11, RZ, P0, !PT ;  /* 0x0000000b17077c10 */ /* 0x000fe400087fe4ff */
[----:B------:R-:W-:-:S02]  /*10c0*/  LEA R4, P1, R0, UR8, 0x2 ;  /* 0x0000000800047c11 */ /* 0x000fc4000f8210ff */
[----:B0-----:R-:W-:Y:S02]  /*10d0*/  LEA R2, P0, R6, R8, 0x2 ;  /* 0x0000000806027211 */ /* 0x001fe400078010ff */
[----:B------:R-:W-:Y:S02]  /*10e0*/  LEA.HI.X R5, R0, UR9, R3, 0x2, P1 ;  /* 0x0000000900057c11 */ /* 0x000fe400088f1403 */
[----:B------:R-:W-:-:S03]  /*10f0*/  LEA.HI.X R3, R6, R9, R7, 0x2, P0 ;  /* 0x0000000906037211 */ /* 0x000fc600000f1407 */
[----:B--23--:R-:W2:Y:S04]  /*1100*/  LDG.E R16, desc[UR36][R4.64] ;  /* 0x0000002404107981 */ /* 0x00cea8000c1e1900 */
[----:B------:R-:W2:Y:S02]  /*1110*/  LDG.E R17, desc[UR36][R2.64] ;  /* 0x0000002402117981 */ /* 0x000ea4000c1e1900 */
        /* <DEDUP_REMOVED lines=18> */
.L_x_19:
[----:B------:R-:W0:Y:S01]  /*1240*/  LDCU.64 UR4, c[0x0][0x380] ;  /* 0x00007000ff0477ac */ /* 0x000e220008000a00 */
[C---:B------:R-:W-:Y:S01]  /*1250*/  IMAD.SHL.U32 R4, R24.reuse, 0x4, RZ ;  /* 0x0000000418047824 */ /* 0x040fe200078e00ff */
[----:B------:R-:W-:-:S04]  /*1260*/  SHF.L.U64.HI R0, R24, 0x2, R23 ;  /* 0x0000000218007819 */ /* 0x000fc80000010217 */
[----:B0-----:R-:W-:-:S04]  /*1270*/  IADD3 R2, P0, PT, R4, UR4, RZ ;  /* 0x0000000404027c10 */ /* 0x001fc8000ff1e0ff */
[----:B------:R-:W-:-:S05]  /*1280*/  IADD3.X R3, PT, PT, R0, UR5, RZ, P0, !PT ;  /* 0x0000000500037c10 */ /* 0x000fca00087fe4ff */
[----:B------:R-:W2:Y:S01]  /*1290*/  LDG.E R2, desc[UR36][R2.64] ;  /* 0x0000002402027981 */ /* 0x000ea2000c1e1900 */
[----:B------:R-:W-:-:S04]  /*12a0*/  IADD3 R4, P0, PT, R4, 0x4, RZ ;  /* 0x0000000404047810 */ /* 0x000fc80007f1e0ff */
[----:B------:R-:W-:Y:S01]  /*12b0*/  LOP3.LUT R4, R4, 0xfffffffc, RZ, 0xc0, !PT ;  /* 0xfffffffc04047812 */ /* 0x000fe200078ec0ff */
[----:B------:R-:W-:-:S03]  /*12c0*/  IMAD.X R0, RZ, RZ, R0, P0 ;  /* 0x000000ffff007224 */ /* 0x000fc600000e0600 */
[----:B------:R-:W-:Y:S02]  /*12d0*/  IADD3 R4, P0, PT, R4, UR4, RZ ;  /* 0x0000000404047c10 */ /* 0x000fe4000ff1e0ff */
[----:B------:R-:W-:-:S04]  /*12e0*/  LOP3.LUT R0, R0, 0x3, RZ, 0xc0, !PT ;  /* 0x0000000300007812 */ /* 0x000fc800078ec0ff */
[----:B------:R-:W-:Y:S02]  /*12f0*/  IADD3.X R5, PT, PT, R0, UR5, RZ, P0, !PT ;  /* 0x0000000500057c10 */ /* 0x000fe400087fe4ff */
[----:B--2---:R-:W-:-:S05]  /*1300*/  IADD3 R17, PT, PT, R2, R16, -R17 ;  /* 0x0000001002117210 */ /* 0x004fca0007ffe811 */
[----:B------:R-:W-:Y:S01]  /*1310*/  STG.E desc[UR36][R4.64], R17 ;  /* 0x0000001104007986 */ /* 0x000fe2000c101924 */
[----:B------:R-:W-:Y:S05]  /*1320*/  EXIT ;  /* 0x000000000000794d */ /* 0x000fea0003800000 */
.L_x_20:
[----:B------:R-:W-:-:S00]  /*1330*/  BRA `(.L_x_20) ;  /* 0xfffffffc00fc7947 */ /* 0x000fc0000383ffff */
[----:B------:R-:W-:-:S00]  /*1340*/  NOP ;  /* 0x0000000000007918 */ /* 0x000fc00000000000 */
        /* <DEDUP_REMOVED lines=11> */
.L_x_21:


//--------------------- .nv.global.init           --------------------------
	.section	.nv.global.init,"aw",@progbits
.nv.global.init:
	.type		$str,@object
	.size		$str,($str$1 - $str)
$str:
        /*0000*/ 	.byte	0x73, 0x74, 0x61, 0x72, 0x74, 0x20, 0x3c, 0x20, 0x73, 0x74, 0x6f, 0x70, 0x00
	.type		$str$1,@object
	.size		$str$1,(__unnamed_1 - $str$1)
$str$1:
        /*000d*/ 	.byte	0x2f, 0x74, 0x6d, 0x70, 0x2f, 0x73, 0x61, 0x73, 0x73, 0x5f, 0x63, 0x75, 0x5f, 0x78, 0x64, 0x6d
        /*001d*/ 	.byte	0x6e, 0x6b, 0x61, 0x34, 0x78, 0x2f, 0x6b, 0x2e, 0x63, 0x75, 0x00
	.type		__unnamed_1,@object
	.size		__unnamed_1,(.L_0 - __unnamed_1)
__unnamed_1:
        /*0028*/ 	.byte	0x76, 0x6f, 0x69, 0x64, 0x20, 0x61, 0x77, 0x6b, 0x77, 0x61, 0x72, 0x64, 0x5f, 0x6c, 0x69, 0x73
        /*0038*/ 	.byte	0x74, 0x61, 0x72, 0x72, 0x61, 0x79, 0x5f, 0x63, 0x6f, 0x6d, 0x70, 0x61, 0x63, 0x74, 0x5f, 0x6f
        /*0048*/ 	.byte	0x66, 0x66, 0x73, 0x65, 0x74, 0x73, 0x28, 0x54, 0x20, 0x2a, 0x2c, 0x20, 0x63, 0x6f, 0x6e, 0x73
        /*0058*/ 	.byte	0x74, 0x20, 0x43, 0x20, 0x2a, 0x2c, 0x20, 0x63, 0x6f, 0x6e, 0x73, 0x74, 0x20, 0x43, 0x20, 0x2a
        /*0068*/ 	.byte	0x2c, 0x20, 0x73, 0x69, 0x67, 0x6e, 0x65, 0x64, 0x20, 0x6c, 0x6f, 0x6e, 0x67, 0x2c, 0x20, 0x73
        /*0078*/ 	.byte	0x69, 0x67, 0x6e, 0x65, 0x64, 0x20, 0x6c, 0x6f, 0x6e, 0x67, 0x2c, 0x20, 0x73, 0x69, 0x67, 0x6e
        /*0088*/ 	.byte	0x65, 0x64, 0x20, 0x6c, 0x6f, 0x6e, 0x67, 0x29, 0x20, 0x5b, 0x77, 0x69, 0x74, 0x68, 0x20, 0x43
        /*0098*/ 	.byte	0x20, 0x3d, 0x20, 0x69, 0x6e, 0x74, 0x3b, 0x20, 0x54, 0x20, 0x3d, 0x20, 0x69, 0x6e, 0x74, 0x5d
        /*00a8*/ 	.byte	0x00
.L_0:


//--------------------- .nv.shared.reserved.0     --------------------------
	.section	.nv.shared.reserved.0,"aw",@nobits
	.weak		__nv_reservedSMEM_offset_0_alias
	.size		__nv_reservedSMEM_offset_0_alias, 0, 64
	.other		__nv_reservedSMEM_offset_0_alias,@"STO_CUDA_RESERVED_SHARED STV_DEFAULT"
__nv_reservedSMEM_offset_0_alias:
	.zero		0
	.zero		64


//--------------------- .nv.constant0._Z33awkward_listarray_compact_offsetsIiiEvPT0_PKT_S4_lll --------------------------
	.section	.nv.constant0._Z33awkward_listarray_compact_offsetsIiiEvPT0_PKT_S4_lll,"a",@progbits
	.sectionflags	@""
	.align	4
.nv.constant0._Z33awkward_listarray_compact_offsetsIiiEvPT0_PKT_S4_lll:
	.zero		944


//--------------------- SYMBOLS --------------------------

	.type		.nv.reservedSmem.offset0,@object
	.size		.nv.reservedSmem.offset0,0x4
	.type		__assertfail,@function
